//
// Generated by NVIDIA NVVM Compiler
//
// Compiler Build ID: CL-36424714
// Cuda compilation tools, release 13.0, V13.0.88
// Based on NVVM 20.0.0
//

.version 9.0
.target sm_100
.address_size 64

	// .globl	_Z18vec_sub_assign_f64PdS_i

.visible .entry _Z18vec_sub_assign_f64PdS_i(
	.param .u64 .ptr .align 1 _Z18vec_sub_assign_f64PdS_i_param_0,
	.param .u64 .ptr .align 1 _Z18vec_sub_assign_f64PdS_i_param_1,
	.param .u32 _Z18vec_sub_assign_f64PdS_i_param_2
)
{
	.reg .pred 	%p<3>;
	.reg .b32 	%r<11>;
	.reg .b64 	%rd<8>;
	.reg .b64 	%fd<4>;

	ld.param.u64 	%rd3, [_Z18vec_sub_assign_f64PdS_i_param_0];
	ld.param.u64 	%rd4, [_Z18vec_sub_assign_f64PdS_i_param_1];
	ld.param.u32 	%r6, [_Z18vec_sub_assign_f64PdS_i_param_2];
	mov.u32 	%r7, %ctaid.x;
	mov.u32 	%r1, %ntid.x;
	mov.u32 	%r8, %tid.x;
	mad.lo.s32 	%r10, %r7, %r1, %r8;
	setp.ge.s32 	%p1, %r10, %r6;
	@%p1 bra 	$L__BB0_3;
	mov.u32 	%r9, %nctaid.x;
	mul.lo.s32 	%r3, %r1, %r9;
	cvta.to.global.u64 	%rd1, %rd4;
	cvta.to.global.u64 	%rd2, %rd3;
$L__BB0_2:
	mul.wide.s32 	%rd5, %r10, 8;
	add.s64 	%rd6, %rd1, %rd5;
	ld.global.f64 	%fd1, [%rd6];
	add.s64 	%rd7, %rd2, %rd5;
	ld.global.f64 	%fd2, [%rd7];
	sub.f64 	%fd3, %fd2, %fd1;
	st.global.f64 	[%rd7], %fd3;
	add.s32 	%r10, %r10, %r3;
	setp.lt.s32 	%p2, %r10, %r6;
	@%p2 bra 	$L__BB0_2;
$L__BB0_3:
	ret;

}


// ===== COMPILED SASS (sm_100) =====

	.target	sm_100

	.elftype	@"ET_EXEC"


//--------------------- .note.nv.tkinfo           --------------------------
	.section	.note.nv.tkinfo,"",@"SHT_NOTE"
	.sectionflags	@"SHF_NOTE_NV_TKINFO"
	.tkinfo
        /*0018*/ 	.word	0x00000002
        /*0030*/ 	.string	""
        /*0030*/ 	.string	"ptxas"
        /*0030*/ 	.string	"Cuda compilation tools, release 13.0, V13.0.88"
        /*0030*/ 	.string	"Build cuda_13.0.r13.0/compiler.36424714_0"
        /*0030*/ 	.string	"-arch sm_100 -m 64 "



//--------------------- .note.nv.cuinfo           --------------------------
	.section	.note.nv.cuinfo,"",@"SHT_NOTE"
	.sectionflags	@"SHF_NOTE_NV_CUINFO"
        /*0018*/ 	.short	0x0002
        /*001a*/ 	.short	0x0064
        /*001c*/ 	.short	0x0082
	.zero		2


//--------------------- .nv.info                  --------------------------
	.section	.nv.info,"",@"SHT_CUDA_INFO"
	.align	4


	//----- nvinfo : EIATTR_REGCOUNT
	.align		4
        /*0000*/ 	.byte	0x04, 0x2f
        /*0002*/ 	.short	(.L_1 - .L_0)
	.align		4
.L_0:
        /*0004*/ 	.word	index@(_Z18vec_sub_assign_f64PdS_i)
        /*0008*/ 	.word	0x00000010


	//----- nvinfo : EIATTR_FRAME_SIZE
	.align		4
.L_1:
        /*000c*/ 	.byte	0x04, 0x11
        /*000e*/ 	.short	(.L_3 - .L_2)
	.align		4
.L_2:
        /*0010*/ 	.word	index@(_Z18vec_sub_assign_f64PdS_i)
        /*0014*/ 	.word	0x00000000


	//----- nvinfo : EIATTR_MIN_STACK_SIZE
	.align		4
.L_3:
        /*0018*/ 	.byte	0x04, 0x12
        /*001a*/ 	.short	(.L_5 - .L_4)
	.align		4
.L_4:
        /*001c*/ 	.word	index@(_Z18vec_sub_assign_f64PdS_i)
        /*0020*/ 	.word	0x00000000
.L_5:


//--------------------- .nv.compat                --------------------------
	.section	.nv.compat,"",@"SHT_CUDA_COMPAT_INFO"
	.align	4
        /*0000*/ 	.byte	0x02, 0x09, 0x00, 0x00, 0x02, 0x02, 0x01, 0x00, 0x02, 0x05, 0x05, 0x00, 0x03, 0x07, 0x01, 0x01
        /*0010*/ 	.byte	0x02, 0x03, 0x00, 0x00, 0x02, 0x06, 0x01, 0x00, 0x04, 0x0b, 0x08, 0x00, 0x01, 0x00, 0x00, 0x00
        /*0020*/ 	.byte	0x00, 0x00, 0x00, 0x00


//--------------------- .nv.info._Z18vec_sub_assign_f64PdS_i --------------------------
	.section	.nv.info._Z18vec_sub_assign_f64PdS_i,"",@"SHT_CUDA_INFO"
	.sectionflags	@""
	.align	4


	//----- nvinfo : EIATTR_CUDA_API_VERSION
	.align		4
        /*0000*/ 	.byte	0x04, 0x37
        /*0002*/ 	.short	(.L_7 - .L_6)
.L_6:
        /*0004*/ 	.word	0x00000082


	//----- nvinfo : EIATTR_KPARAM_INFO
	.align		4
.L_7:
        /*0008*/ 	.byte	0x04, 0x17
        /*000a*/ 	.short	(.L_9 - .L_8)
.L_8:
        /*000c*/ 	.word	0x00000000
        /*0010*/ 	.short	0x0002
        /*0012*/ 	.short	0x0010
        /*0014*/ 	.byte	0x00, 0xf0, 0x11, 0x00


	//----- nvinfo : EIATTR_KPARAM_INFO
	.align		4
.L_9:
        /*0018*/ 	.byte	0x04, 0x17
        /*001a*/ 	.short	(.L_11 - .L_10)
.L_10:
        /*001c*/ 	.word	0x00000000
        /*0020*/ 	.short	0x0001
        /*0022*/ 	.short	0x0008
        /*0024*/ 	.byte	0x00, 0xf5, 0x21, 0x00


	//----- nvinfo : EIATTR_KPARAM_INFO
	.align		4
.L_11:
        /*0028*/ 	.byte	0x04, 0x17
        /*002a*/ 	.short	(.L_13 - .L_12)
.L_12:
        /*002c*/ 	.word	0x00000000
        /*0030*/ 	.short	0x0000
        /*0032*/ 	.short	0x0000
        /*0034*/ 	.byte	0x00, 0xf5, 0x21, 0x00


	//----- nvinfo : EIATTR_SPARSE_MMA_MASK
	.align		4
.L_13:
        /*0038*/ 	.byte	0x03, 0x50
        /*003a*/ 	.short	0x0000


	//----- nvinfo : EIATTR_MAXREG_COUNT
	.align		4
        /*003c*/ 	.byte	0x03, 0x1b
        /*003e*/ 	.short	0x00ff


	//----- nvinfo : EIATTR_MERCURY_ISA_VERSION
	.align		4
        /*0040*/ 	.byte	0x03, 0x5f
        /*0042*/ 	.short	0x0101


	//----- nvinfo : EIATTR_VRC_CTA_INIT_COUNT
	.align		4
        /*0044*/ 	.byte	0x02, 0x4a
	.zero		1
	.zero		1


	//----- nvinfo : EIATTR_EXIT_INSTR_OFFSETS
	.align		4
        /*0048*/ 	.byte	0x04, 0x1c
        /*004a*/ 	.short	(.L_15 - .L_14)


	//   ....[0]....
.L_14:
        /*004c*/ 	.word	0x00000070


	//   ....[1]....
        /*0050*/ 	.word	0x00000160


	//----- nvinfo : EIATTR_CRS_STACK_SIZE
	.align		4
.L_15:
        /*0054*/ 	.byte	0x04, 0x1e
        /*0056*/ 	.short	(.L_17 - .L_16)
.L_16:
        /*0058*/ 	.word	0x00000000


	//----- nvinfo : EIATTR_CBANK_PARAM_SIZE
	.align		4
.L_17:
        /*005c*/ 	.byte	0x03, 0x19
        /*005e*/ 	.short	0x0014


	//----- nvinfo : EIATTR_PARAM_CBANK
	.align		4
        /*0060*/ 	.byte	0x04, 0x0a
        /*0062*/ 	.short	(.L_19 - .L_18)
	.align		4
.L_18:
        /*0064*/ 	.word	index@(.nv.constant0._Z18vec_sub_assign_f64PdS_i)
        /*0068*/ 	.short	0x0380
        /*006a*/ 	.short	0x0014


	//----- nvinfo : EIATTR_SW_WAR
	.align		4
.L_19:
        /*006c*/ 	.byte	0x04, 0x36
        /*006e*/ 	.short	(.L_21 - .L_20)
.L_20:
        /*0070*/ 	.word	0x00000008
.L_21:


//--------------------- .nv.callgraph             --------------------------
	.section	.nv.callgraph,"",@"SHT_CUDA_CALLGRAPH"
	.align	4
	.sectionentsize	8
	.align		4
        /*0000*/ 	.word	0x00000000
	.align		4
        /*0004*/ 	.word	0xffffffff
	.align		4
        /*0008*/ 	.word	0x00000000
	.align		4
        /*000c*/ 	.word	0xfffffffe
	.align		4
        /*0010*/ 	.word	0x00000000
	.align		4
        /*0014*/ 	.word	0xfffffffd
	.align		4
        /*0018*/ 	.word	0x00000000
	.align		4
        /*001c*/ 	.word	0xfffffffc


//--------------------- .text._Z18vec_sub_assign_f64PdS_i --------------------------
	.section	.text._Z18vec_sub_assign_f64PdS_i,"ax",@progbits
	.align	128
        .global         _Z18vec_sub_assign_f64PdS_i
        .type           _Z18vec_sub_assign_f64PdS_i,@function
        .size           _Z18vec_sub_assign_f64PdS_i,(.L_x_2 - _Z18vec_sub_assign_f64PdS_i)
        .other          _Z18vec_sub_assign_f64PdS_i,@"STO_CUDA_ENTRY STV_DEFAULT"
_Z18vec_sub_assign_f64PdS_i:
.text._Z18vec_sub_assign_f64PdS_i:
[----:B------:R-:W-:Y:S01]  /*0000*/  LDC R1, c[0x0][0x37c] ;  /* 0x0000df00ff017b82 */ /* 0x000fe20000000800 */
[----:B------:R-:W0:Y:S07]  /*0010*/  S2R R0, SR_TID.X ;  /* 0x0000000000007919 */ /* 0x000e2e0000002100 */
[----:B------:R-:W0:Y:S01]  /*0020*/  S2UR UR4, SR_CTAID.X ;  /* 0x00000000000479c3 */ /* 0x000e220000002500 */
[----:B------:R-:W1:Y:S07]  /*0030*/  LDCU UR5, c[0x0][0x390] ;  /* 0x00007200ff0577ac */ /* 0x000e6e0008000800 */
[----:B------:R-:W0:Y:S02]  /*0040*/  LDC R13, c[0x0][0x360] ;  /* 0x0000d800ff0d7b82 */ /* 0x000e240000000800 */
[----:B0-----:R-:W-:-:S05]  /*0050*/  IMAD R0, R13, UR4, R0 ;  /* 0x000000040d007c24 */ /* 0x001fca000f8e0200 */
[----:B-1----:R-:W-:-:S13]  /*0060*/  ISETP.GE.AND P0, PT, R0, UR5, PT ;  /* 0x0000000500007c0c */ /* 0x002fda000bf06270 */
[----:B------:R-:W-:Y:S05]  /*0070*/  @P0 EXIT ;  /* 0x000000000000094d */ /* 0x000fea0003800000 */
[----:B------:R-:W0:Y:S01]  /*0080*/  LDC.64 R10, c[0x0][0x380] ;  /* 0x0000e000ff0a7b82 */ /* 0x000e220000000a00 */
[----:B------:R-:W1:Y:S01]  /*0090*/  LDCU UR4, c[0x0][0x370] ;  /* 0x00006e00ff0477ac */ /* 0x000e620008000800 */
[----:B------:R-:W2:Y:S06]  /*00a0*/  LDCU.64 UR6, c[0x0][0x358] ;  /* 0x00006b00ff0677ac */ /* 0x000eac0008000a00 */
[----:B------:R-:W3:Y:S01]  /*00b0*/  LDC.64 R8, c[0x0][0x388] ;  /* 0x0000e200ff087b82 */ /* 0x000ee20000000a00 */
[----:B-1----:R-:W-:-:S07]  /*00c0*/  IMAD R13, R13, UR4, RZ ;  /* 0x000000040d0d7c24 */ /* 0x002fce000f8e02ff */
.L_x_0:
[----:B---3--:R-:W-:-:S04]  /*00d0*/  IMAD.WIDE R2, R0, 0x8, R8 ;  /* 0x0000000800027825 */ /* 0x008fc800078e0208 */
[----:B01----:R-:W-:Y:S02]  /*00e0*/  IMAD.WIDE R4, R0, 0x8, R10 ;  /* 0x0000000800047825 */ /* 0x003fe400078e020a */
[----:B--2---:R-:W2:Y:S04]  /*00f0*/  LDG.E.64 R2, desc[UR6][R2.64] ;  /* 0x0000000602027981 */ /* 0x004ea8000c1e1b00 */
[----:B------:R-:W2:Y:S01]  /*0100*/  LDG.E.64 R6, desc[UR6][R4.64] ;  /* 0x0000000604067981 */ /* 0x000ea2000c1e1b00 */
[----:B------:R-:W-:-:S04]  /*0110*/  IADD3 R0, PT, PT, R13, R0, RZ ;  /* 0x000000000d007210 */ /* 0x000fc80007ffe0ff */
[----:B------:R-:W-:Y:S01]  /*0120*/  ISETP.GE.AND P0, PT, R0, UR5, PT ;  /* 0x0000000500007c0c */ /* 0x000fe2000bf06270 */
[----:B--2---:R-:W-:-:S07]  /*0130*/  DADD R6, -R2, R6 ;  /* 0x0000000002067229 */ /* 0x004fce0000000106 */
[----:B------:R1:W-:Y:S05]  /*0140*/  STG.E.64 desc[UR6][R4.64], R6 ;  /* 0x0000000604007986 */ /* 0x0003ea000c101b06 */
[----:B------:R-:W-:Y:S05]  /*0150*/  @!P0 BRA `(.L_x_0) ;  /* 0xfffffffc00dc8947 */ /* 0x000fea000383ffff */
[----:B------:R-:W-:Y:S05]  /*0160*/  EXIT ;  /* 0x000000000000794d */ /* 0x000fea0003800000 */
.L_x_1:
[----:B------:R-:W-:-:S00]  /*0170*/  BRA `(.L_x_1) ;  /* 0xfffffffc00fc7947 */ /* 0x000fc0000383ffff */
[----:B------:R-:W-:-:S00]  /*0180*/  NOP ;  /* 0x0000000000007918 */ /* 0x000fc00000000000 */
[----:B------:R-:W-:-:S00]  /*0190*/  NOP ;  /* 0x0000000000007918 */ /* 0x000fc00000000000 */
[----:B------:R-:W-:-:S00]  /*01a0*/  NOP ;  /* 0x0000000000007918 */ /* 0x000fc00000000000 */
[----:B------:R-:W-:-:S00]  /*01b0*/  NOP ;  /* 0x0000000000007918 */ /* 0x000fc00000000000 */
[----:B------:R-:W-:-:S00]  /*01c0*/  NOP ;  /* 0x0000000000007918 */ /* 0x000fc00000000000 */
[----:B------:R-:W-:-:S00]  /*01d0*/  NOP ;  /* 0x0000000000007918 */ /* 0x000fc00000000000 */
[----:B------:R-:W-:-:S00]  /*01e0*/  NOP ;  /* 0x0000000000007918 */ /* 0x000fc00000000000 */
[----:B------:R-:W-:-:S00]  /*01f0*/  NOP ;  /* 0x0000000000007918 */ /* 0x000fc00000000000 */
.L_x_2:


//--------------------- .nv.shared.reserved.0     --------------------------
	.section	.nv.shared.reserved.0,"aw",@nobits
	.weak		__nv_reservedSMEM_offset_0_alias
	.size		__nv_reservedSMEM_offset_0_alias, 0, 64
	.other		__nv_reservedSMEM_offset_0_alias,@"STO_CUDA_RESERVED_SHARED STV_DEFAULT"
__nv_reservedSMEM_offset_0_alias:
	.zero		0
	.zero		64


//--------------------- .nv.constant0._Z18vec_sub_assign_f64PdS_i --------------------------
	.section	.nv.constant0._Z18vec_sub_assign_f64PdS_i,"a",@progbits
	.sectionflags	@""
	.align	4
.nv.constant0._Z18vec_sub_assign_f64PdS_i:
	.zero		916


//--------------------- SYMBOLS --------------------------

	.type		.nv.reservedSmem.offset0,@object
	.size		.nv.reservedSmem.offset0,0x4
